	.headerflags	@"EF_CUDA_TEXMODE_UNIFIED EF_CUDA_64BIT_ADDRESS EF_CUDA_ACCELERATORS EF_CUDA_SM90 EF_CUDA_VIRTUAL_SM(EF_CUDA_SM90)"
	.elftype	@"ET_EXEC"


//--------------------- .nv.info                  --------------------------
	.section	.nv.info,"",@"SHT_CUDA_INFO"
	.align	4


	//----- nvinfo : EIATTR_REGCOUNT
	.align		4
        /*0000*/ 	.byte	0x04, 0x2f
        /*0002*/ 	.short	(.L_1 - .L_0)
	.align		4
.L_0:
        /*0004*/ 	.word	index@(triton_poi_fused_cat_139)
        /*0008*/ 	.word	0x0000000e


	//----- nvinfo : EIATTR_MIN_STACK_SIZE
	.align		4
.L_1:
        /*000c*/ 	.byte	0x04, 0x12
        /*000e*/ 	.short	(.L_3 - .L_2)
	.align		4
.L_2:
        /*0010*/ 	.word	index@(triton_poi_fused_cat_139)
        /*0014*/ 	.word	0x00000000


	//----- nvinfo : EIATTR_FRAME_SIZE
	.align		4
.L_3:
        /*0018*/ 	.byte	0x04, 0x11
        /*001a*/ 	.short	(.L_5 - .L_4)
	.align		4
.L_4:
        /*001c*/ 	.word	index@(triton_poi_fused_cat_139)
        /*0020*/ 	.word	0x00000000


	//----- nvinfo : EIATTR_MIN_STACK_SIZE
	.align		4
.L_5:
        /*0024*/ 	.byte	0x04, 0x12
        /*0026*/ 	.short	(.L_7 - .L_6)
	.align		4
.L_6:
        /*0028*/ 	.word	index@(triton_poi_fused_cat_139)
        /*002c*/ 	.word	0x00000000
.L_7:


//--------------------- .nv.info.triton_poi_fused_cat_139 --------------------------
	.section	.nv.info.triton_poi_fused_cat_139,"",@"SHT_CUDA_INFO"
	.sectionflags	@""
	.align	4


	//----- nvinfo : EIATTR_CUDA_API_VERSION
	.align		4
        /*0000*/ 	.byte	0x04, 0x37
        /*0002*/ 	.short	(.L_9 - .L_8)
.L_8:
        /*0004*/ 	.word	0x0000007c


	//----- nvinfo : EIATTR_KPARAM_INFO
	.align		4
.L_9:
        /*0008*/ 	.byte	0x04, 0x17
        /*000a*/ 	.short	(.L_11 - .L_10)
.L_10:
        /*000c*/ 	.word	0x00000000
        /*0010*/ 	.short	0x0003
        /*0012*/ 	.short	0x0018
        /*0014*/ 	.byte	0x00, 0xf0, 0x11, 0x00


	//----- nvinfo : EIATTR_KPARAM_INFO
	.align		4
.L_11:
        /*0018*/ 	.byte	0x04, 0x17
        /*001a*/ 	.short	(.L_13 - .L_12)
.L_12:
        /*001c*/ 	.word	0x00000000
        /*0020*/ 	.short	0x0002
        /*0022*/ 	.short	0x0010
        /*0024*/ 	.byte	0x00, 0xf4, 0x21, 0x00


	//----- nvinfo : EIATTR_KPARAM_INFO
	.align		4
.L_13:
        /*0028*/ 	.byte	0x04, 0x17
        /*002a*/ 	.short	(.L_15 - .L_14)
.L_14:
        /*002c*/ 	.word	0x00000000
        /*0030*/ 	.short	0x0001
        /*0032*/ 	.short	0x0008
        /*0034*/ 	.byte	0x00, 0xf4, 0x21, 0x00


	//----- nvinfo : EIATTR_KPARAM_INFO
	.align		4
.L_15:
        /*0038*/ 	.byte	0x04, 0x17
        /*003a*/ 	.short	(.L_17 - .L_16)
.L_16:
        /*003c*/ 	.word	0x00000000
        /*0040*/ 	.short	0x0000
        /*0042*/ 	.short	0x0000
        /*0044*/ 	.byte	0x00, 0xf4, 0x21, 0x00


	//----- nvinfo : EIATTR_SPARSE_MMA_MASK
	.align		4
.L_17:
        /*0048*/ 	.byte	0x03, 0x50
        /*004a*/ 	.short	0x0000


	//----- nvinfo : EIATTR_MAXREG_COUNT
	.align		4
        /*004c*/ 	.byte	0x03, 0x1b
        /*004e*/ 	.short	0x00ff


	//----- nvinfo : EIATTR_EXIT_INSTR_OFFSETS
	.align		4
        /*0050*/ 	.byte	0x04, 0x1c
        /*0052*/ 	.short	(.L_19 - .L_18)


	//   ....[0]....
.L_18:
        /*0054*/ 	.word	0x00000170


	//   ....[1]....
        /*0058*/ 	.word	0x00000190


	//----- nvinfo : EIATTR_REQNTID
	.align		4
.L_19:
        /*005c*/ 	.byte	0x04, 0x10
        /*005e*/ 	.short	(.L_21 - .L_20)
.L_20:
        /*0060*/ 	.word	0x00000080
        /*0064*/ 	.word	0x00000001
        /*0068*/ 	.word	0x00000001


	//----- nvinfo : EIATTR_CBANK_PARAM_SIZE
	.align		4
.L_21:
        /*006c*/ 	.byte	0x03, 0x19
        /*006e*/ 	.short	0x001c


	//----- nvinfo : EIATTR_PARAM_CBANK
	.align		4
        /*0070*/ 	.byte	0x04, 0x0a
        /*0072*/ 	.short	(.L_23 - .L_22)
	.align		4
.L_22:
        /*0074*/ 	.word	index@(.nv.constant0.triton_poi_fused_cat_139)
        /*0078*/ 	.short	0x0210
        /*007a*/ 	.short	0x001c


	//----- nvinfo : EIATTR_SW_WAR
	.align		4
.L_23:
        /*007c*/ 	.byte	0x04, 0x36
        /*007e*/ 	.short	(.L_25 - .L_24)
.L_24:
        /*0080*/ 	.word	0x00000008
.L_25:


//--------------------- .nv.callgraph             --------------------------
	.section	.nv.callgraph,"",@"SHT_CUDA_CALLGRAPH"
	.align	4
	.sectionentsize	8
	.align		4
        /*0000*/ 	.word	0x00000000
	.align		4
        /*0004*/ 	.word	0xffffffff
	.align		4
        /*0008*/ 	.word	0x00000000
	.align		4
        /*000c*/ 	.word	0xfffffffe
	.align		4
        /*0010*/ 	.word	0x00000000
	.align		4
        /*0014*/ 	.word	0xfffffffd
	.align		4
        /*0018*/ 	.word	0x00000000
	.align		4
        /*001c*/ 	.word	0xfffffffc


//--------------------- .text.triton_poi_fused_cat_139 --------------------------
	.section	.text.triton_poi_fused_cat_139,"ax",@progbits
	.align	128
        .global         triton_poi_fused_cat_139
        .type           triton_poi_fused_cat_139,@function
        .size           triton_poi_fused_cat_139,(.L_x_1 - triton_poi_fused_cat_139)
        .other          triton_poi_fused_cat_139,@"STO_CUDA_ENTRY STV_DEFAULT"
triton_poi_fused_cat_139:
.text.triton_poi_fused_cat_139:
[----:B------:R-:W0:Y:S02]  /*0000*/  LDC R1, c[0x0][0x28] ;  /* 0x00000a00ff017b82 */ /* 0x000e240000000800 */
[----:B------:R-:W1:Y:S01]  /*0010*/  S2R R0, SR_TID.X ;  /* 0x0000000000007919 */ /* 0x000e620000002100 */
[----:B------:R-:W2:Y:S01]  /*0020*/  LDC.64 R2, c[0x0][0x210] ;  /* 0x00008400ff027b82 */ /* 0x000ea20000000a00 */
[----:B------:R-:W-:Y:S01]  /*0030*/  IMAD.MOV.U32 R11, RZ, RZ, RZ ;  /* 0x000000ffff0b7224 */ /* 0x000fe200078e00ff */
[----:B------:R-:W-:Y:S01]  /*0040*/  ULDC.64 UR4, c[0x0][0x208] ;  /* 0x0000820000047ab9 */ /* 0x000fe20000000a00 */
[----:B------:R-:W3:Y:S05]  /*0050*/  S2R R9, SR_CTAID.X ;  /* 0x0000000000097919 */ /* 0x000eea0000002500 */
[----:B------:R-:W4:Y:S08]  /*0060*/  LDC.64 R4, c[0x0][0x218] ;  /* 0x00008600ff047b82 */ /* 0x000f300000000a00 */
[----:B------:R-:W5:Y:S01]  /*0070*/  LDC.64 R6, c[0x0][0x220] ;  /* 0x00008800ff067b82 */ /* 0x000f620000000a00 */
[----:B-1----:R-:W-:-:S05]  /*0080*/  LOP3.LUT R0, R0, 0x7f, RZ, 0xc0, !PT ;  /* 0x0000007f00007812 */ /* 0x002fca00078ec0ff */
[----:B---3--:R-:W-:-:S04]  /*0090*/  IMAD R9, R9, 0x80, R0 ;  /* 0x0000008009097824 */ /* 0x008fc800078e0200 */
[C---:B--2---:R-:W-:Y:S01]  /*00a0*/  IMAD.WIDE R2, R9.reuse, 0x4, R2 ;  /* 0x0000000409027825 */ /* 0x044fe200078e0202 */
[----:B------:R-:W-:-:S13]  /*00b0*/  ISETP.GE.AND P0, PT, R9, 0x200, PT ;  /* 0x000002000900780c */ /* 0x000fda0003f06270 */
[----:B------:R5:W2:Y:S01]  /*00c0*/  @!P0 LDG.E R11, desc[UR4][R2.64] ;  /* 0x00000004020b8981 */ /* 0x000aa2000c1e1900 */
[----:B------:R-:W-:-:S04]  /*00d0*/  SHF.R.S32.HI R0, RZ, 0x1f, R9 ;  /* 0x0000001fff007819 */ /* 0x000fc80000011409 */
[----:B------:R-:W-:-:S04]  /*00e0*/  LEA.HI R0, R0, R9, RZ, 0x7 ;  /* 0x0000000900007211 */ /* 0x000fc800078f38ff */
[----:B------:R-:W-:Y:S02]  /*00f0*/  LOP3.LUT R8, R0, 0xffffff80, RZ, 0xc0, !PT ;  /* 0xffffff8000087812 */ /* 0x000fe400078ec0ff */
[----:B------:R-:W-:Y:S02]  /*0100*/  SHF.R.S32.HI R0, RZ, 0x7, R0 ;  /* 0x00000007ff007819 */ /* 0x000fe40000011400 */
[----:B------:R-:W-:-:S05]  /*0110*/  IADD3 R9, R9, -R8, RZ ;  /* 0x8000000809097210 */ /* 0x000fca0007ffe0ff */
[----:B------:R-:W-:-:S04]  /*0120*/  IMAD R9, R0, 0x1880, R9 ;  /* 0x0000188000097824 */ /* 0x000fc800078e0209 */
[----:B----4-:R-:W-:-:S04]  /*0130*/  IMAD.WIDE R4, R9, 0x4, R4 ;  /* 0x0000000409047825 */ /* 0x010fc800078e0204 */
[----:B------:R-:W-:-:S04]  /*0140*/  IMAD.IADD R9, R8, 0x1, R9 ;  /* 0x0000000108097824 */ /* 0x000fc800078e0209 */
[----:B-----5:R-:W-:Y:S01]  /*0150*/  IMAD.WIDE R2, R9, 0x4, R6 ;  /* 0x0000000409027825 */ /* 0x020fe200078e0206 */
[----:B--2---:R1:W-:Y:S01]  /*0160*/  @!P0 STG.E desc[UR4][R4.64], R11 ;  /* 0x0000000b04008986 */ /* 0x0043e2000c101904 */
[----:B------:R-:W-:Y:S05]  /*0170*/  @P0 EXIT ;  /* 0x000000000000094d */ /* 0x000fea0003800000 */
[----:B------:R-:W-:Y:S01]  /*0180*/  STG.E desc[UR4][R2.64], R11 ;  /* 0x0000000b02007986 */ /* 0x000fe2000c101904 */
[----:B------:R-:W-:Y:S05]  /*0190*/  EXIT ;  /* 0x000000000000794d */ /* 0x000fea0003800000 */
.L_x_0:
[----:B------:R-:W-:-:S00]  /*01a0*/  BRA `(.L_x_0) ;  /* 0xfffffffc00fc7947 */ /* 0x000fc0000383ffff */
[----:B------:R-:W-:-:S00]  /*01b0*/  NOP ;  /* 0x0000000000007918 */ /* 0x000fc00000000000 */
        /* <DEDUP_REMOVED lines=12> */
.L_x_1:


//--------------------- .nv.constant0.triton_poi_fused_cat_139 --------------------------
	.section	.nv.constant0.triton_poi_fused_cat_139,"a",@progbits
	.sectionflags	@""
	.align	4
.nv.constant0.triton_poi_fused_cat_139:
	.zero		556
